	.headerflags	@"EF_CUDA_TEXMODE_UNIFIED EF_CUDA_64BIT_ADDRESS EF_CUDA_ACCELERATORS EF_CUDA_SM90 EF_CUDA_VIRTUAL_SM(EF_CUDA_SM90)"
	.elftype	@"ET_EXEC"


//--------------------- .nv.info                  --------------------------
	.section	.nv.info,"",@"SHT_CUDA_INFO"
	.align	4


	//----- nvinfo : EIATTR_REGCOUNT
	.align		4
        /*0000*/ 	.byte	0x04, 0x2f
        /*0002*/ 	.short	(.L_1 - .L_0)
	.align		4
.L_0:
        /*0004*/ 	.word	index@(triton_poi_fused_add_clamp_12)
        /*0008*/ 	.word	0x00000008


	//----- nvinfo : EIATTR_MIN_STACK_SIZE
	.align		4
.L_1:
        /*000c*/ 	.byte	0x04, 0x12
        /*000e*/ 	.short	(.L_3 - .L_2)
	.align		4
.L_2:
        /*0010*/ 	.word	index@(triton_poi_fused_add_clamp_12)
        /*0014*/ 	.word	0x00000000


	//----- nvinfo : EIATTR_FRAME_SIZE
	.align		4
.L_3:
        /*0018*/ 	.byte	0x04, 0x11
        /*001a*/ 	.short	(.L_5 - .L_4)
	.align		4
.L_4:
        /*001c*/ 	.word	index@(triton_poi_fused_add_clamp_12)
        /*0020*/ 	.word	0x00000000


	//----- nvinfo : EIATTR_MIN_STACK_SIZE
	.align		4
.L_5:
        /*0024*/ 	.byte	0x04, 0x12
        /*0026*/ 	.short	(.L_7 - .L_6)
	.align		4
.L_6:
        /*0028*/ 	.word	index@(triton_poi_fused_add_clamp_12)
        /*002c*/ 	.word	0x00000000
.L_7:


//--------------------- .nv.info.triton_poi_fused_add_clamp_12 --------------------------
	.section	.nv.info.triton_poi_fused_add_clamp_12,"",@"SHT_CUDA_INFO"
	.sectionflags	@""
	.align	4


	//----- nvinfo : EIATTR_CUDA_API_VERSION
	.align		4
        /*0000*/ 	.byte	0x04, 0x37
        /*0002*/ 	.short	(.L_9 - .L_8)
.L_8:
        /*0004*/ 	.word	0x0000007c


	//----- nvinfo : EIATTR_KPARAM_INFO
	.align		4
.L_9:
        /*0008*/ 	.byte	0x04, 0x17
        /*000a*/ 	.short	(.L_11 - .L_10)
.L_10:
        /*000c*/ 	.word	0x00000000
        /*0010*/ 	.short	0x0001
        /*0012*/ 	.short	0x0008
        /*0014*/ 	.byte	0x00, 0xf0, 0x11, 0x00


	//----- nvinfo : EIATTR_KPARAM_INFO
	.align		4
.L_11:
        /*0018*/ 	.byte	0x04, 0x17
        /*001a*/ 	.short	(.L_13 - .L_12)
.L_12:
        /*001c*/ 	.word	0x00000000
        /*0020*/ 	.short	0x0000
        /*0022*/ 	.short	0x0000
        /*0024*/ 	.byte	0x00, 0xf4, 0x21, 0x00


	//----- nvinfo : EIATTR_SPARSE_MMA_MASK
	.align		4
.L_13:
        /*0028*/ 	.byte	0x03, 0x50
        /*002a*/ 	.short	0x0000


	//----- nvinfo : EIATTR_MAXREG_COUNT
	.align		4
        /*002c*/ 	.byte	0x03, 0x1b
        /*002e*/ 	.short	0x00ff


	//----- nvinfo : EIATTR_EXIT_INSTR_OFFSETS
	.align		4
        /*0030*/ 	.byte	0x04, 0x1c
        /*0032*/ 	.short	(.L_15 - .L_14)


	//   ....[0]....
.L_14:
        /*0034*/ 	.word	0x00000120


	//   ....[1]....
        /*0038*/ 	.word	0x00000150


	//----- nvinfo : EIATTR_REQNTID
	.align		4
.L_15:
        /*003c*/ 	.byte	0x04, 0x10
        /*003e*/ 	.short	(.L_17 - .L_16)
.L_16:
        /*0040*/ 	.word	0x00000020
        /*0044*/ 	.word	0x00000001
        /*0048*/ 	.word	0x00000001


	//----- nvinfo : EIATTR_CBANK_PARAM_SIZE
	.align		4
.L_17:
        /*004c*/ 	.byte	0x03, 0x19
        /*004e*/ 	.short	0x000c


	//----- nvinfo : EIATTR_PARAM_CBANK
	.align		4
        /*0050*/ 	.byte	0x04, 0x0a
        /*0052*/ 	.short	(.L_19 - .L_18)
	.align		4
.L_18:
        /*0054*/ 	.word	index@(.nv.constant0.triton_poi_fused_add_clamp_12)
        /*0058*/ 	.short	0x0210
        /*005a*/ 	.short	0x000c


	//----- nvinfo : EIATTR_SW_WAR
	.align		4
.L_19:
        /*005c*/ 	.byte	0x04, 0x36
        /*005e*/ 	.short	(.L_21 - .L_20)
.L_20:
        /*0060*/ 	.word	0x00000008
.L_21:


//--------------------- .nv.callgraph             --------------------------
	.section	.nv.callgraph,"",@"SHT_CUDA_CALLGRAPH"
	.align	4
	.sectionentsize	8
	.align		4
        /*0000*/ 	.word	0x00000000
	.align		4
        /*0004*/ 	.word	0xffffffff
	.align		4
        /*0008*/ 	.word	0x00000000
	.align		4
        /*000c*/ 	.word	0xfffffffe
	.align		4
        /*0010*/ 	.word	0x00000000
	.align		4
        /*0014*/ 	.word	0xfffffffd
	.align		4
        /*0018*/ 	.word	0x00000000
	.align		4
        /*001c*/ 	.word	0xfffffffc


//--------------------- .text.triton_poi_fused_add_clamp_12 --------------------------
	.section	.text.triton_poi_fused_add_clamp_12,"ax",@progbits
	.align	128
        .global         triton_poi_fused_add_clamp_12
        .type           triton_poi_fused_add_clamp_12,@function
        .size           triton_poi_fused_add_clamp_12,(.L_x_1 - triton_poi_fused_add_clamp_12)
        .other          triton_poi_fused_add_clamp_12,@"STO_CUDA_ENTRY STV_DEFAULT"
triton_poi_fused_add_clamp_12:
.text.triton_poi_fused_add_clamp_12:
[----:B------:R-:W0:Y:S02]  /*0000*/  LDC R1, c[0x0][0x28] ;  /* 0x00000a00ff017b82 */ /* 0x000e240000000800 */
[----:B------:R-:W1:Y:S01]  /*0010*/  S2R R2, SR_TID.X ;  /* 0x0000000000027919 */ /* 0x000e620000002100 */
[----:B------:R-:W-:Y:S01]  /*0020*/  IMAD.MOV.U32 R5, RZ, RZ, 0x3f400000 ;  /* 0x3f400000ff057424 */ /* 0x000fe200078e00ff */
[----:B------:R-:W2:Y:S01]  /*0030*/  S2R R3, SR_CTAID.X ;  /* 0x0000000000037919 */ /* 0x000ea20000002500 */
[C---:B-1----:R-:W-:Y:S02]  /*0040*/  LOP3.LUT R0, R2.reuse, 0x3, RZ, 0xc0, !PT ;  /* 0x0000000302007812 */ /* 0x042fe400078ec0ff */
[----:B------:R-:W-:-:S03]  /*0050*/  LOP3.LUT P0, RZ, R2, 0x1c, RZ, 0xc0, !PT ;  /* 0x0000001c02ff7812 */ /* 0x000fc6000780c0ff */
[----:B--2---:R-:W-:-:S05]  /*0060*/  IMAD R3, R3, 0x4, R0 ;  /* 0x0000000403037824 */ /* 0x004fca00078e0200 */
[----:B------:R-:W-:Y:S02]  /*0070*/  I2FP.F32.S32 R0, R3 ;  /* 0x0000000300007245 */ /* 0x000fe40000201400 */
[----:B------:R-:W-:-:S03]  /*0080*/  ISETP.LT.AND P0, PT, R3, 0x4, !P0 ;  /* 0x000000040300780c */ /* 0x000fc60004701270 */
[----:B------:R-:W-:-:S04]  /*0090*/  FADD R0, R0, 0.5 ;  /* 0x3f00000000007421 */ /* 0x000fc80000000000 */
[----:B------:R-:W-:Y:S02]  /*00a0*/  FFMA R0, R0, R5, -0.5 ;  /* 0xbf00000000007423 */ /* 0x000fe40000000005 */
[----:B------:R-:W1:Y:S03]  /*00b0*/  LDC.64 R4, c[0x0][0x210] ;  /* 0x00008400ff047b82 */ /* 0x000e660000000a00 */
[----:B------:R-:W-:-:S06]  /*00c0*/  FMNMX R0, RZ, R0, !PT ;  /* 0x00000000ff007209 */ /* 0x000fcc0007800000 */
[----:B------:R-:W2:Y:S02]  /*00d0*/  F2I.TRUNC.NTZ R0, R0 ;  /* 0x0000000000007305 */ /* 0x000ea4000020f100 */
[----:B--2---:R-:W-:Y:S01]  /*00e0*/  VIMNMX R2, R0, 0x1, PT ;  /* 0x0000000100027848 */ /* 0x004fe20003fe0100 */
[----:B-1----:R-:W-:-:S04]  /*00f0*/  IMAD.WIDE R4, R3, 0x8, R4 ;  /* 0x0000000803047825 */ /* 0x002fc800078e0204 */
[----:B------:R-:W-:-:S05]  /*0100*/  VIADD R2, R2, 0x1 ;  /* 0x0000000102027836 */ /* 0x000fca0000000000 */
[----:B------:R-:W-:Y:S01]  /*0110*/  SHF.R.S32.HI R3, RZ, 0x1f, R2 ;  /* 0x0000001fff037819 */ /* 0x000fe20000011402 */
[----:B------:R-:W-:Y:S06]  /*0120*/  @!P0 EXIT ;  /* 0x000000000000894d */ /* 0x000fec0003800000 */
[----:B------:R-:W-:Y:S02]  /*0130*/  ULDC.64 UR4, c[0x0][0x208] ;  /* 0x0000820000047ab9 */ /* 0x000fe40000000a00 */
[----:B------:R-:W-:Y:S01]  /*0140*/  STG.E.64 desc[UR4][R4.64], R2 ;  /* 0x0000000204007986 */ /* 0x000fe2000c101b04 */
[----:B------:R-:W-:Y:S05]  /*0150*/  EXIT ;  /* 0x000000000000794d */ /* 0x000fea0003800000 */
.L_x_0:
[----:B------:R-:W-:-:S00]  /*0160*/  BRA `(.L_x_0) ;  /* 0xfffffffc00fc7947 */ /* 0x000fc0000383ffff */
[----:B------:R-:W-:-:S00]  /*0170*/  NOP ;  /* 0x0000000000007918 */ /* 0x000fc00000000000 */
        /* <DEDUP_REMOVED lines=8> */
.L_x_1:


//--------------------- .nv.constant0.triton_poi_fused_add_clamp_12 --------------------------
	.section	.nv.constant0.triton_poi_fused_add_clamp_12,"a",@progbits
	.sectionflags	@""
	.align	4
.nv.constant0.triton_poi_fused_add_clamp_12:
	.zero		540
